//
// Generated by NVIDIA NVVM Compiler
//
// Compiler Build ID: CL-36424714
// Cuda compilation tools, release 13.0, V13.0.88
// Based on NVVM 20.0.0
//

.version 9.0
.target sm_100
.address_size 64

	// .globl	_Z20threshold_predicatedPKfPffi

.visible .entry _Z20threshold_predicatedPKfPffi(
	.param .u64 .ptr .align 1 _Z20threshold_predicatedPKfPffi_param_0,
	.param .u64 .ptr .align 1 _Z20threshold_predicatedPKfPffi_param_1,
	.param .f32 _Z20threshold_predicatedPKfPffi_param_2,
	.param .u32 _Z20threshold_predicatedPKfPffi_param_3
)
{
	.reg .pred 	%p<3>;
	.reg .b32 	%r<6>;
	.reg .b32 	%f<4>;
	.reg .b64 	%rd<8>;

	ld.param.u64 	%rd1, [_Z20threshold_predicatedPKfPffi_param_0];
	ld.param.u64 	%rd2, [_Z20threshold_predicatedPKfPffi_param_1];
	ld.param.f32 	%f1, [_Z20threshold_predicatedPKfPffi_param_2];
	ld.param.u32 	%r2, [_Z20threshold_predicatedPKfPffi_param_3];
	mov.u32 	%r3, %ctaid.x;
	mov.u32 	%r4, %ntid.x;
	mov.u32 	%r5, %tid.x;
	mad.lo.s32 	%r1, %r3, %r4, %r5;
	setp.ge.s32 	%p1, %r1, %r2;
	@%p1 bra 	$L__BB0_2;
	cvta.to.global.u64 	%rd3, %rd1;
	cvta.to.global.u64 	%rd4, %rd2;
	mul.wide.s32 	%rd5, %r1, 4;
	add.s64 	%rd6, %rd3, %rd5;
	ld.global.f32 	%f2, [%rd6];
	setp.gt.f32 	%p2, %f2, %f1;
	selp.f32 	%f3, %f2, 0f00000000, %p2;
	add.s64 	%rd7, %rd4, %rd5;
	st.global.f32 	[%rd7], %f3;
$L__BB0_2:
	ret;

}


// ===== COMPILED SASS (sm_100) =====

	.target	sm_100

	.elftype	@"ET_EXEC"


//--------------------- .note.nv.tkinfo           --------------------------
	.section	.note.nv.tkinfo,"",@"SHT_NOTE"
	.sectionflags	@"SHF_NOTE_NV_TKINFO"
	.tkinfo
        /*0018*/ 	.word	0x00000002
        /*0030*/ 	.string	""
        /*0030*/ 	.string	"ptxas"
        /*0030*/ 	.string	"Cuda compilation tools, release 13.0, V13.0.88"
        /*0030*/ 	.string	"Build cuda_13.0.r13.0/compiler.36424714_0"
        /*0030*/ 	.string	"-arch sm_100 -m 64 "



//--------------------- .note.nv.cuinfo           --------------------------
	.section	.note.nv.cuinfo,"",@"SHT_NOTE"
	.sectionflags	@"SHF_NOTE_NV_CUINFO"
        /*0018*/ 	.short	0x0002
        /*001a*/ 	.short	0x0064
        /*001c*/ 	.short	0x0082
	.zero		2


//--------------------- .nv.info                  --------------------------
	.section	.nv.info,"",@"SHT_CUDA_INFO"
	.align	4


	//----- nvinfo : EIATTR_REGCOUNT
	.align		4
        /*0000*/ 	.byte	0x04, 0x2f
        /*0002*/ 	.short	(.L_1 - .L_0)
	.align		4
.L_0:
        /*0004*/ 	.word	index@(_Z20threshold_predicatedPKfPffi)
        /*0008*/ 	.word	0x0000000a


	//----- nvinfo : EIATTR_FRAME_SIZE
	.align		4
.L_1:
        /*000c*/ 	.byte	0x04, 0x11
        /*000e*/ 	.short	(.L_3 - .L_2)
	.align		4
.L_2:
        /*0010*/ 	.word	index@(_Z20threshold_predicatedPKfPffi)
        /*0014*/ 	.word	0x00000000


	//----- nvinfo : EIATTR_MIN_STACK_SIZE
	.align		4
.L_3:
        /*0018*/ 	.byte	0x04, 0x12
        /*001a*/ 	.short	(.L_5 - .L_4)
	.align		4
.L_4:
        /*001c*/ 	.word	index@(_Z20threshold_predicatedPKfPffi)
        /*0020*/ 	.word	0x00000000
.L_5:


//--------------------- .nv.compat                --------------------------
	.section	.nv.compat,"",@"SHT_CUDA_COMPAT_INFO"
	.align	4
        /*0000*/ 	.byte	0x02, 0x09, 0x00, 0x00, 0x02, 0x02, 0x01, 0x00, 0x02, 0x05, 0x05, 0x00, 0x03, 0x07, 0x01, 0x01
        /*0010*/ 	.byte	0x02, 0x03, 0x00, 0x00, 0x02, 0x06, 0x01, 0x00, 0x04, 0x0b, 0x08, 0x00, 0x09, 0x00, 0x00, 0x00
        /*0020*/ 	.byte	0x00, 0x00, 0x00, 0x00


//--------------------- .nv.info._Z20threshold_predicatedPKfPffi --------------------------
	.section	.nv.info._Z20threshold_predicatedPKfPffi,"",@"SHT_CUDA_INFO"
	.sectionflags	@""
	.align	4


	//----- nvinfo : EIATTR_CUDA_API_VERSION
	.align		4
        /*0000*/ 	.byte	0x04, 0x37
        /*0002*/ 	.short	(.L_7 - .L_6)
.L_6:
        /*0004*/ 	.word	0x00000082


	//----- nvinfo : EIATTR_KPARAM_INFO
	.align		4
.L_7:
        /*0008*/ 	.byte	0x04, 0x17
        /*000a*/ 	.short	(.L_9 - .L_8)
.L_8:
        /*000c*/ 	.word	0x00000000
        /*0010*/ 	.short	0x0003
        /*0012*/ 	.short	0x0014
        /*0014*/ 	.byte	0x00, 0xf0, 0x11, 0x00


	//----- nvinfo : EIATTR_KPARAM_INFO
	.align		4
.L_9:
        /*0018*/ 	.byte	0x04, 0x17
        /*001a*/ 	.short	(.L_11 - .L_10)
.L_10:
        /*001c*/ 	.word	0x00000000
        /*0020*/ 	.short	0x0002
        /*0022*/ 	.short	0x0010
        /*0024*/ 	.byte	0x00, 0xf0, 0x11, 0x00


	//----- nvinfo : EIATTR_KPARAM_INFO
	.align		4
.L_11:
        /*0028*/ 	.byte	0x04, 0x17
        /*002a*/ 	.short	(.L_13 - .L_12)
.L_12:
        /*002c*/ 	.word	0x00000000
        /*0030*/ 	.short	0x0001
        /*0032*/ 	.short	0x0008
        /*0034*/ 	.byte	0x00, 0xf5, 0x21, 0x00


	//----- nvinfo : EIATTR_KPARAM_INFO
	.align		4
.L_13:
        /*0038*/ 	.byte	0x04, 0x17
        /*003a*/ 	.short	(.L_15 - .L_14)
.L_14:
        /*003c*/ 	.word	0x00000000
        /*0040*/ 	.short	0x0000
        /*0042*/ 	.short	0x0000
        /*0044*/ 	.byte	0x00, 0xf5, 0x21, 0x00


	//----- nvinfo : EIATTR_SPARSE_MMA_MASK
	.align		4
.L_15:
        /*0048*/ 	.byte	0x03, 0x50
        /*004a*/ 	.short	0x0000


	//----- nvinfo : EIATTR_MAXREG_COUNT
	.align		4
        /*004c*/ 	.byte	0x03, 0x1b
        /*004e*/ 	.short	0x00ff


	//----- nvinfo : EIATTR_MERCURY_ISA_VERSION
	.align		4
        /*0050*/ 	.byte	0x03, 0x5f
        /*0052*/ 	.short	0x0101


	//----- nvinfo : EIATTR_VRC_CTA_INIT_COUNT
	.align		4
        /*0054*/ 	.byte	0x02, 0x4a
	.zero		1
	.zero		1


	//----- nvinfo : EIATTR_EXIT_INSTR_OFFSETS
	.align		4
        /*0058*/ 	.byte	0x04, 0x1c
        /*005a*/ 	.short	(.L_17 - .L_16)


	//   ....[0]....
.L_16:
        /*005c*/ 	.word	0x00000070


	//   ....[1]....
        /*0060*/ 	.word	0x00000120


	//----- nvinfo : EIATTR_CBANK_PARAM_SIZE
	.align		4
.L_17:
        /*0064*/ 	.byte	0x03, 0x19
        /*0066*/ 	.short	0x0018


	//----- nvinfo : EIATTR_PARAM_CBANK
	.align		4
        /*0068*/ 	.byte	0x04, 0x0a
        /*006a*/ 	.short	(.L_19 - .L_18)
	.align		4
.L_18:
        /*006c*/ 	.word	index@(.nv.constant0._Z20threshold_predicatedPKfPffi)
        /*0070*/ 	.short	0x0380
        /*0072*/ 	.short	0x0018


	//----- nvinfo : EIATTR_SW_WAR
	.align		4
.L_19:
        /*0074*/ 	.byte	0x04, 0x36
        /*0076*/ 	.short	(.L_21 - .L_20)
.L_20:
        /*0078*/ 	.word	0x00000008
.L_21:


//--------------------- .nv.callgraph             --------------------------
	.section	.nv.callgraph,"",@"SHT_CUDA_CALLGRAPH"
	.align	4
	.sectionentsize	8
	.align		4
        /*0000*/ 	.word	0x00000000
	.align		4
        /*0004*/ 	.word	0xffffffff
	.align		4
        /*0008*/ 	.word	0x00000000
	.align		4
        /*000c*/ 	.word	0xfffffffe
	.align		4
        /*0010*/ 	.word	0x00000000
	.align		4
        /*0014*/ 	.word	0xfffffffd
	.align		4
        /*0018*/ 	.word	0x00000000
	.align		4
        /*001c*/ 	.word	0xfffffffc


//--------------------- .text._Z20threshold_predicatedPKfPffi --------------------------
	.section	.text._Z20threshold_predicatedPKfPffi,"ax",@progbits
	.align	128
        .global         _Z20threshold_predicatedPKfPffi
        .type           _Z20threshold_predicatedPKfPffi,@function
        .size           _Z20threshold_predicatedPKfPffi,(.L_x_1 - _Z20threshold_predicatedPKfPffi)
        .other          _Z20threshold_predicatedPKfPffi,@"STO_CUDA_ENTRY STV_DEFAULT"
_Z20threshold_predicatedPKfPffi:
.text._Z20threshold_predicatedPKfPffi:
[----:B------:R-:W-:Y:S01]  /*0000*/  LDC R1, c[0x0][0x37c] ;  /* 0x0000df00ff017b82 */ /* 0x000fe20000000800 */
[----:B------:R-:W0:Y:S07]  /*0010*/  S2R R0, SR_TID.X ;  /* 0x0000000000007919 */ /* 0x000e2e0000002100 */
[----:B------:R-:W0:Y:S01]  /*0020*/  S2UR UR4, SR_CTAID.X ;  /* 0x00000000000479c3 */ /* 0x000e220000002500 */
[----:B------:R-:W1:Y:S07]  /*0030*/  LDCU UR5, c[0x0][0x394] ;  /* 0x00007280ff0577ac */ /* 0x000e6e0008000800 */
[----:B------:R-:W0:Y:S02]  /*0040*/  LDC R7, c[0x0][0x360] ;  /* 0x0000d800ff077b82 */ /* 0x000e240000000800 */
[----:B0-----:R-:W-:-:S05]  /*0050*/  IMAD R7, R7, UR4, R0 ;  /* 0x0000000407077c24 */ /* 0x001fca000f8e0200 */
[----:B-1----:R-:W-:-:S13]  /*0060*/  ISETP.GE.AND P0, PT, R7, UR5, PT ;  /* 0x0000000507007c0c */ /* 0x002fda000bf06270 */
[----:B------:R-:W-:Y:S05]  /*0070*/  @P0 EXIT ;  /* 0x000000000000094d */ /* 0x000fea0003800000 */
[----:B------:R-:W0:Y:S01]  /*0080*/  LDC.64 R2, c[0x0][0x380] ;  /* 0x0000e000ff027b82 */ /* 0x000e220000000a00 */
[----:B------:R-:W1:Y:S01]  /*0090*/  LDCU.64 UR4, c[0x0][0x358] ;  /* 0x00006b00ff0477ac */ /* 0x000e620008000a00 */
[----:B------:R-:W2:Y:S06]  /*00a0*/  LDCU UR6, c[0x0][0x390] ;  /* 0x00007200ff0677ac */ /* 0x000eac0008000800 */
[----:B------:R-:W3:Y:S01]  /*00b0*/  LDC.64 R4, c[0x0][0x388] ;  /* 0x0000e200ff047b82 */ /* 0x000ee20000000a00 */
[----:B0-----:R-:W-:-:S06]  /*00c0*/  IMAD.WIDE R2, R7, 0x4, R2 ;  /* 0x0000000407027825 */ /* 0x001fcc00078e0202 */
[----:B-1----:R-:W2:Y:S01]  /*00d0*/  LDG.E R2, desc[UR4][R2.64] ;  /* 0x0000000402027981 */ /* 0x002ea2000c1e1900 */
[----:B---3--:R-:W-:Y:S01]  /*00e0*/  IMAD.WIDE R4, R7, 0x4, R4 ;  /* 0x0000000407047825 */ /* 0x008fe200078e0204 */
[----:B--2---:R-:W-:-:S04]  /*00f0*/  FSETP.GT.AND P0, PT, R2, UR6, PT ;  /* 0x0000000602007c0b */ /* 0x004fc8000bf04000 */
[----:B------:R-:W-:-:S05]  /*0100*/  FSEL R7, R2, RZ, P0 ;  /* 0x000000ff02077208 */ /* 0x000fca0000000000 */
[----:B------:R-:W-:Y:S01]  /*0110*/  STG.E desc[UR4][R4.64], R7 ;  /* 0x0000000704007986 */ /* 0x000fe2000c101904 */
[----:B------:R-:W-:Y:S05]  /*0120*/  EXIT ;  /* 0x000000000000794d */ /* 0x000fea0003800000 */
.L_x_0:
[----:B------:R-:W-:-:S00]  /*0130*/  BRA `(.L_x_0) ;  /* 0xfffffffc00fc7947 */ /* 0x000fc0000383ffff */
[----:B------:R-:W-:-:S00]  /*0140*/  NOP ;  /* 0x0000000000007918 */ /* 0x000fc00000000000 */
        /* <DEDUP_REMOVED lines=11> */
.L_x_1:


//--------------------- .nv.shared.reserved.0     --------------------------
	.section	.nv.shared.reserved.0,"aw",@nobits
	.weak		__nv_reservedSMEM_offset_0_alias
	.size		__nv_reservedSMEM_offset_0_alias, 0, 64
	.other		__nv_reservedSMEM_offset_0_alias,@"STO_CUDA_RESERVED_SHARED STV_DEFAULT"
__nv_reservedSMEM_offset_0_alias:
	.zero		0
	.zero		64


//--------------------- .nv.constant0._Z20threshold_predicatedPKfPffi --------------------------
	.section	.nv.constant0._Z20threshold_predicatedPKfPffi,"a",@progbits
	.sectionflags	@""
	.align	4
.nv.constant0._Z20threshold_predicatedPKfPffi:
	.zero		920


//--------------------- SYMBOLS --------------------------

	.type		.nv.reservedSmem.offset0,@object
	.size		.nv.reservedSmem.offset0,0x4
